//
// Generated by NVIDIA NVVM Compiler
//
// Compiler Build ID: CL-36424714
// Cuda compilation tools, release 13.0, V13.0.88
// Based on NVVM 20.0.0
//

.version 9.0
.target sm_100
.address_size 64

	// .globl	_Z24vector_similarity_kernelPKfS0_Pfii

.visible .entry _Z24vector_similarity_kernelPKfS0_Pfii(
	.param .u64 .ptr .align 1 _Z24vector_similarity_kernelPKfS0_Pfii_param_0,
	.param .u64 .ptr .align 1 _Z24vector_similarity_kernelPKfS0_Pfii_param_1,
	.param .u64 .ptr .align 1 _Z24vector_similarity_kernelPKfS0_Pfii_param_2,
	.param .u32 _Z24vector_similarity_kernelPKfS0_Pfii_param_3,
	.param .u32 _Z24vector_similarity_kernelPKfS0_Pfii_param_4
)
{
	.reg .pred 	%p<12>;
	.reg .b32 	%r<31>;
	.reg .b32 	%f<138>;
	.reg .b64 	%rd<28>;

	ld.param.u64 	%rd8, [_Z24vector_similarity_kernelPKfS0_Pfii_param_0];
	ld.param.u64 	%rd9, [_Z24vector_similarity_kernelPKfS0_Pfii_param_1];
	ld.param.u64 	%rd7, [_Z24vector_similarity_kernelPKfS0_Pfii_param_2];
	ld.param.u32 	%r17, [_Z24vector_similarity_kernelPKfS0_Pfii_param_3];
	ld.param.u32 	%r16, [_Z24vector_similarity_kernelPKfS0_Pfii_param_4];
	cvta.to.global.u64 	%rd1, %rd9;
	cvta.to.global.u64 	%rd2, %rd8;
	mov.u32 	%r18, %ctaid.x;
	mov.u32 	%r19, %ntid.x;
	mov.u32 	%r20, %tid.x;
	mad.lo.s32 	%r1, %r18, %r19, %r20;
	setp.ge.s32 	%p1, %r1, %r17;
	@%p1 bra 	$L__BB0_15;
	setp.lt.s32 	%p2, %r16, 1;
	mov.f32 	%f133, 0f00000000;
	mov.f32 	%f137, %f133;
	@%p2 bra 	$L__BB0_14;
	mul.lo.s32 	%r2, %r16, %r1;
	and.b32  	%r3, %r16, 7;
	setp.lt.u32 	%p3, %r16, 8;
	mov.f32 	%f135, 0f00000000;
	mov.b32 	%r29, 0;
	mov.f32 	%f134, %f135;
	mov.f32 	%f133, %f135;
	@%p3 bra 	$L__BB0_5;
	and.b32  	%r29, %r16, 2147483640;
	neg.s32 	%r27, %r29;
	add.s64 	%rd3, %rd2, 16;
	add.s64 	%rd27, %rd1, 16;
	mov.f32 	%f135, 0f00000000;
	mov.u32 	%r26, %r2;
$L__BB0_4:
	.pragma "nounroll";
	mul.wide.s32 	%rd10, %r26, 4;
	add.s64 	%rd11, %rd3, %rd10;
	ld.global.f32 	%f44, [%rd11+-16];
	ld.global.f32 	%f45, [%rd27+-16];
	fma.rn.f32 	%f46, %f44, %f45, %f133;
	fma.rn.f32 	%f47, %f44, %f44, %f134;
	fma.rn.f32 	%f48, %f45, %f45, %f135;
	ld.global.f32 	%f49, [%rd11+-12];
	ld.global.f32 	%f50, [%rd27+-12];
	fma.rn.f32 	%f51, %f49, %f50, %f46;
	fma.rn.f32 	%f52, %f49, %f49, %f47;
	fma.rn.f32 	%f53, %f50, %f50, %f48;
	ld.global.f32 	%f54, [%rd11+-8];
	ld.global.f32 	%f55, [%rd27+-8];
	fma.rn.f32 	%f56, %f54, %f55, %f51;
	fma.rn.f32 	%f57, %f54, %f54, %f52;
	fma.rn.f32 	%f58, %f55, %f55, %f53;
	ld.global.f32 	%f59, [%rd11+-4];
	ld.global.f32 	%f60, [%rd27+-4];
	fma.rn.f32 	%f61, %f59, %f60, %f56;
	fma.rn.f32 	%f62, %f59, %f59, %f57;
	fma.rn.f32 	%f63, %f60, %f60, %f58;
	ld.global.f32 	%f64, [%rd11];
	ld.global.f32 	%f65, [%rd27];
	fma.rn.f32 	%f66, %f64, %f65, %f61;
	fma.rn.f32 	%f67, %f64, %f64, %f62;
	fma.rn.f32 	%f68, %f65, %f65, %f63;
	ld.global.f32 	%f69, [%rd11+4];
	ld.global.f32 	%f70, [%rd27+4];
	fma.rn.f32 	%f71, %f69, %f70, %f66;
	fma.rn.f32 	%f72, %f69, %f69, %f67;
	fma.rn.f32 	%f73, %f70, %f70, %f68;
	ld.global.f32 	%f74, [%rd11+8];
	ld.global.f32 	%f75, [%rd27+8];
	fma.rn.f32 	%f76, %f74, %f75, %f71;
	fma.rn.f32 	%f77, %f74, %f74, %f72;
	fma.rn.f32 	%f78, %f75, %f75, %f73;
	ld.global.f32 	%f79, [%rd11+12];
	ld.global.f32 	%f80, [%rd27+12];
	fma.rn.f32 	%f133, %f79, %f80, %f76;
	fma.rn.f32 	%f134, %f79, %f79, %f77;
	fma.rn.f32 	%f135, %f80, %f80, %f78;
	add.s32 	%r27, %r27, 8;
	add.s32 	%r26, %r26, 8;
	add.s64 	%rd27, %rd27, 32;
	setp.ne.s32 	%p4, %r27, 0;
	@%p4 bra 	$L__BB0_4;
$L__BB0_5:
	setp.eq.s32 	%p5, %r3, 0;
	@%p5 bra 	$L__BB0_13;
	and.b32  	%r11, %r16, 3;
	setp.lt.u32 	%p6, %r3, 4;
	@%p6 bra 	$L__BB0_8;
	add.s32 	%r22, %r29, %r2;
	mul.wide.s32 	%rd12, %r22, 4;
	add.s64 	%rd13, %rd2, %rd12;
	ld.global.f32 	%f82, [%rd13];
	mul.wide.u32 	%rd14, %r29, 4;
	add.s64 	%rd15, %rd1, %rd14;
	ld.global.f32 	%f83, [%rd15];
	fma.rn.f32 	%f84, %f82, %f83, %f133;
	fma.rn.f32 	%f85, %f82, %f82, %f134;
	fma.rn.f32 	%f86, %f83, %f83, %f135;
	ld.global.f32 	%f87, [%rd13+4];
	ld.global.f32 	%f88, [%rd15+4];
	fma.rn.f32 	%f89, %f87, %f88, %f84;
	fma.rn.f32 	%f90, %f87, %f87, %f85;
	fma.rn.f32 	%f91, %f88, %f88, %f86;
	ld.global.f32 	%f92, [%rd13+8];
	ld.global.f32 	%f93, [%rd15+8];
	fma.rn.f32 	%f94, %f92, %f93, %f89;
	fma.rn.f32 	%f95, %f92, %f92, %f90;
	fma.rn.f32 	%f96, %f93, %f93, %f91;
	ld.global.f32 	%f97, [%rd13+12];
	ld.global.f32 	%f98, [%rd15+12];
	fma.rn.f32 	%f133, %f97, %f98, %f94;
	fma.rn.f32 	%f134, %f97, %f97, %f95;
	fma.rn.f32 	%f135, %f98, %f98, %f96;
	add.s32 	%r29, %r29, 4;
$L__BB0_8:
	setp.eq.s32 	%p7, %r11, 0;
	@%p7 bra 	$L__BB0_13;
	setp.eq.s32 	%p8, %r11, 1;
	@%p8 bra 	$L__BB0_11;
	add.s32 	%r23, %r29, %r2;
	mul.wide.s32 	%rd16, %r23, 4;
	add.s64 	%rd17, %rd2, %rd16;
	ld.global.f32 	%f100, [%rd17];
	mul.wide.u32 	%rd18, %r29, 4;
	add.s64 	%rd19, %rd1, %rd18;
	ld.global.f32 	%f101, [%rd19];
	fma.rn.f32 	%f102, %f100, %f101, %f133;
	fma.rn.f32 	%f103, %f100, %f100, %f134;
	fma.rn.f32 	%f104, %f101, %f101, %f135;
	ld.global.f32 	%f105, [%rd17+4];
	ld.global.f32 	%f106, [%rd19+4];
	fma.rn.f32 	%f133, %f105, %f106, %f102;
	fma.rn.f32 	%f134, %f105, %f105, %f103;
	fma.rn.f32 	%f135, %f106, %f106, %f104;
	add.s32 	%r29, %r29, 2;
$L__BB0_11:
	and.b32  	%r24, %r16, 1;
	setp.eq.b32 	%p9, %r24, 1;
	not.pred 	%p10, %p9;
	@%p10 bra 	$L__BB0_13;
	add.s32 	%r25, %r29, %r2;
	mul.wide.s32 	%rd20, %r25, 4;
	add.s64 	%rd21, %rd2, %rd20;
	ld.global.f32 	%f107, [%rd21];
	mul.wide.u32 	%rd22, %r29, 4;
	add.s64 	%rd23, %rd1, %rd22;
	ld.global.f32 	%f108, [%rd23];
	fma.rn.f32 	%f133, %f107, %f108, %f133;
	fma.rn.f32 	%f134, %f107, %f107, %f134;
	fma.rn.f32 	%f135, %f108, %f108, %f135;
$L__BB0_13:
	mul.f32 	%f137, %f134, %f135;
$L__BB0_14:
	sqrt.rn.f32 	%f109, %f137;
	setp.gt.f32 	%p11, %f109, 0f322BCC77;
	div.rn.f32 	%f110, %f133, %f109;
	selp.f32 	%f111, %f110, 0f00000000, %p11;
	cvta.to.global.u64 	%rd24, %rd7;
	mul.wide.s32 	%rd25, %r1, 4;
	add.s64 	%rd26, %rd24, %rd25;
	st.global.f32 	[%rd26], %f111;
$L__BB0_15:
	ret;

}


// ===== COMPILED SASS (sm_100) =====

	.target	sm_100

	.elftype	@"ET_EXEC"


//--------------------- .note.nv.tkinfo           --------------------------
	.section	.note.nv.tkinfo,"",@"SHT_NOTE"
	.sectionflags	@"SHF_NOTE_NV_TKINFO"
	.tkinfo
        /*0018*/ 	.word	0x00000002
        /*0030*/ 	.string	""
        /*0030*/ 	.string	"ptxas"
        /*0030*/ 	.string	"Cuda compilation tools, release 13.0, V13.0.88"
        /*0030*/ 	.string	"Build cuda_13.0.r13.0/compiler.36424714_0"
        /*0030*/ 	.string	"-arch sm_100 -m 64 "



//--------------------- .note.nv.cuinfo           --------------------------
	.section	.note.nv.cuinfo,"",@"SHT_NOTE"
	.sectionflags	@"SHF_NOTE_NV_CUINFO"
        /*0018*/ 	.short	0x0002
        /*001a*/ 	.short	0x0064
        /*001c*/ 	.short	0x0082
	.zero		2


//--------------------- .nv.info                  --------------------------
	.section	.nv.info,"",@"SHT_CUDA_INFO"
	.align	4


	//----- nvinfo : EIATTR_REGCOUNT
	.align		4
        /*0000*/ 	.byte	0x04, 0x2f
        /*0002*/ 	.short	(.L_1 - .L_0)
	.align		4
.L_0:
        /*0004*/ 	.word	index@(_Z24vector_similarity_kernelPKfS0_Pfii)
        /*0008*/ 	.word	0x00000020


	//----- nvinfo : EIATTR_FRAME_SIZE
	.align		4
.L_1:
        /*000c*/ 	.byte	0x04, 0x11
        /*000e*/ 	.short	(.L_3 - .L_2)
	.align		4
.L_2:
        /*0010*/ 	.word	index@($__internal_1_$__cuda_sm3x_div_rn_noftz_f32_slowpath)
        /*0014*/ 	.word	0x00000000


	//----- nvinfo : EIATTR_FRAME_SIZE
	.align		4
.L_3:
        /*0018*/ 	.byte	0x04, 0x11
        /*001a*/ 	.short	(.L_5 - .L_4)
	.align		4
.L_4:
        /*001c*/ 	.word	index@($__internal_0_$__cuda_sm20_sqrt_rn_f32_slowpath)
        /*0020*/ 	.word	0x00000000


	//----- nvinfo : EIATTR_FRAME_SIZE
	.align		4
.L_5:
        /*0024*/ 	.byte	0x04, 0x11
        /*0026*/ 	.short	(.L_7 - .L_6)
	.align		4
.L_6:
        /*0028*/ 	.word	index@(_Z24vector_similarity_kernelPKfS0_Pfii)
        /*002c*/ 	.word	0x00000000


	//----- nvinfo : EIATTR_MIN_STACK_SIZE
	.align		4
.L_7:
        /*0030*/ 	.byte	0x04, 0x12
        /*0032*/ 	.short	(.L_9 - .L_8)
	.align		4
.L_8:
        /*0034*/ 	.word	index@(_Z24vector_similarity_kernelPKfS0_Pfii)
        /*0038*/ 	.word	0x00000000
.L_9:


//--------------------- .nv.compat                --------------------------
	.section	.nv.compat,"",@"SHT_CUDA_COMPAT_INFO"
	.align	4
        /*0000*/ 	.byte	0x02, 0x09, 0x00, 0x00, 0x02, 0x02, 0x01, 0x00, 0x02, 0x05, 0x05, 0x00, 0x03, 0x07, 0x01, 0x01
        /*0010*/ 	.byte	0x02, 0x03, 0x00, 0x00, 0x02, 0x06, 0x01, 0x00, 0x04, 0x0b, 0x08, 0x00, 0x01, 0x00, 0x00, 0x00
        /*0020*/ 	.byte	0x00, 0x00, 0x00, 0x00


//--------------------- .nv.info._Z24vector_similarity_kernelPKfS0_Pfii --------------------------
	.section	.nv.info._Z24vector_similarity_kernelPKfS0_Pfii,"",@"SHT_CUDA_INFO"
	.sectionflags	@""
	.align	4


	//----- nvinfo : EIATTR_CUDA_API_VERSION
	.align		4
        /*0000*/ 	.byte	0x04, 0x37
        /*0002*/ 	.short	(.L_11 - .L_10)
.L_10:
        /*0004*/ 	.word	0x00000082


	//----- nvinfo : EIATTR_KPARAM_INFO
	.align		4
.L_11:
        /*0008*/ 	.byte	0x04, 0x17
        /*000a*/ 	.short	(.L_13 - .L_12)
.L_12:
        /*000c*/ 	.word	0x00000000
        /*0010*/ 	.short	0x0004
        /*0012*/ 	.short	0x001c
        /*0014*/ 	.byte	0x00, 0xf0, 0x11, 0x00


	//----- nvinfo : EIATTR_KPARAM_INFO
	.align		4
.L_13:
        /*0018*/ 	.byte	0x04, 0x17
        /*001a*/ 	.short	(.L_15 - .L_14)
.L_14:
        /*001c*/ 	.word	0x00000000
        /*0020*/ 	.short	0x0003
        /*0022*/ 	.short	0x0018
        /*0024*/ 	.byte	0x00, 0xf0, 0x11, 0x00


	//----- nvinfo : EIATTR_KPARAM_INFO
	.align		4
.L_15:
        /*0028*/ 	.byte	0x04, 0x17
        /*002a*/ 	.short	(.L_17 - .L_16)
.L_16:
        /*002c*/ 	.word	0x00000000
        /*0030*/ 	.short	0x0002
        /*0032*/ 	.short	0x0010
        /*0034*/ 	.byte	0x00, 0xf5, 0x21, 0x00


	//----- nvinfo : EIATTR_KPARAM_INFO
	.align		4
.L_17:
        /*0038*/ 	.byte	0x04, 0x17
        /*003a*/ 	.short	(.L_19 - .L_18)
.L_18:
        /*003c*/ 	.word	0x00000000
        /*0040*/ 	.short	0x0001
        /*0042*/ 	.short	0x0008
        /*0044*/ 	.byte	0x00, 0xf5, 0x21, 0x00


	//----- nvinfo : EIATTR_KPARAM_INFO
	.align		4
.L_19:
        /*0048*/ 	.byte	0x04, 0x17
        /*004a*/ 	.short	(.L_21 - .L_20)
.L_20:
        /*004c*/ 	.word	0x00000000
        /*0050*/ 	.short	0x0000
        /*0052*/ 	.short	0x0000
        /*0054*/ 	.byte	0x00, 0xf5, 0x21, 0x00


	//----- nvinfo : EIATTR_SPARSE_MMA_MASK
	.align		4
.L_21:
        /*0058*/ 	.byte	0x03, 0x50
        /*005a*/ 	.short	0x0000


	//----- nvinfo : EIATTR_MAXREG_COUNT
	.align		4
        /*005c*/ 	.byte	0x03, 0x1b
        /*005e*/ 	.short	0x00ff


	//----- nvinfo : EIATTR_MERCURY_ISA_VERSION
	.align		4
        /*0060*/ 	.byte	0x03, 0x5f
        /*0062*/ 	.short	0x0101


	//----- nvinfo : EIATTR_VRC_CTA_INIT_COUNT
	.align		4
        /*0064*/ 	.byte	0x02, 0x4a
	.zero		1
	.zero		1


	//----- nvinfo : EIATTR_EXIT_INSTR_OFFSETS
	.align		4
        /*0068*/ 	.byte	0x04, 0x1c
        /*006a*/ 	.short	(.L_23 - .L_22)


	//   ....[0]....
.L_22:
        /*006c*/ 	.word	0x00000070


	//   ....[1]....
        /*0070*/ 	.word	0x00000b00


	//----- nvinfo : EIATTR_CRS_STACK_SIZE
	.align		4
.L_23:
        /*0074*/ 	.byte	0x04, 0x1e
        /*0076*/ 	.short	(.L_25 - .L_24)
.L_24:
        /*0078*/ 	.word	0x00000000


	//----- nvinfo : EIATTR_CBANK_PARAM_SIZE
	.align		4
.L_25:
        /*007c*/ 	.byte	0x03, 0x19
        /*007e*/ 	.short	0x0020


	//----- nvinfo : EIATTR_PARAM_CBANK
	.align		4
        /*0080*/ 	.byte	0x04, 0x0a
        /*0082*/ 	.short	(.L_27 - .L_26)
	.align		4
.L_26:
        /*0084*/ 	.word	index@(.nv.constant0._Z24vector_similarity_kernelPKfS0_Pfii)
        /*0088*/ 	.short	0x0380
        /*008a*/ 	.short	0x0020


	//----- nvinfo : EIATTR_SW_WAR
	.align		4
.L_27:
        /*008c*/ 	.byte	0x04, 0x36
        /*008e*/ 	.short	(.L_29 - .L_28)
.L_28:
        /*0090*/ 	.word	0x00000008
.L_29:


//--------------------- .nv.callgraph             --------------------------
	.section	.nv.callgraph,"",@"SHT_CUDA_CALLGRAPH"
	.align	4
	.sectionentsize	8
	.align		4
        /*0000*/ 	.word	0x00000000
	.align		4
        /*0004*/ 	.word	0xffffffff
	.align		4
        /*0008*/ 	.word	0x00000000
	.align		4
        /*000c*/ 	.word	0xfffffffe
	.align		4
        /*0010*/ 	.word	0x00000000
	.align		4
        /*0014*/ 	.word	0xfffffffd
	.align		4
        /*0018*/ 	.word	0x00000000
	.align		4
        /*001c*/ 	.word	0xfffffffc


//--------------------- .text._Z24vector_similarity_kernelPKfS0_Pfii --------------------------
	.section	.text._Z24vector_similarity_kernelPKfS0_Pfii,"ax",@progbits
	.align	128
        .global         _Z24vector_similarity_kernelPKfS0_Pfii
        .type           _Z24vector_similarity_kernelPKfS0_Pfii,@function
        .size           _Z24vector_similarity_kernelPKfS0_Pfii,(.L_x_24 - _Z24vector_similarity_kernelPKfS0_Pfii)
        .other          _Z24vector_similarity_kernelPKfS0_Pfii,@"STO_CUDA_ENTRY STV_DEFAULT"
_Z24vector_similarity_kernelPKfS0_Pfii:
.text._Z24vector_similarity_kernelPKfS0_Pfii:
[----:B------:R-:W-:Y:S01]  /*0000*/  LDC R1, c[0x0][0x37c] ;  /* 0x0000df00ff017b82 */ /* 0x000fe20000000800 */
[----:B------:R-:W0:Y:S07]  /*0010*/  S2R R3, SR_TID.X ;  /* 0x0000000000037919 */ /* 0x000e2e0000002100 */
[----:B------:R-:W0:Y:S01]  /*0020*/  S2UR UR4, SR_CTAID.X ;  /* 0x00000000000479c3 */ /* 0x000e220000002500 */
[----:B------:R-:W1:Y:S07]  /*0030*/  LDCU UR5, c[0x0][0x398] ;  /* 0x00007300ff0577ac */ /* 0x000e6e0008000800 */
[----:B------:R-:W0:Y:S02]  /*0040*/  LDC R6, c[0x0][0x360] ;  /* 0x0000d800ff067b82 */ /* 0x000e240000000800 */
[----:B0-----:R-:W-:-:S05]  /*0050*/  IMAD R6, R6, UR4, R3 ;  /* 0x0000000406067c24 */ /* 0x001fca000f8e0203 */
[----:B-1----:R-:W-:-:S13]  /*0060*/  ISETP.GE.AND P0, PT, R6, UR5, PT ;  /* 0x0000000506007c0c */ /* 0x002fda000bf06270 */
[----:B------:R-:W-:Y:S05]  /*0070*/  @P0 EXIT ;  /* 0x000000000000094d */ /* 0x000fea0003800000 */
[----:B------:R-:W0:Y:S01]  /*0080*/  LDC R7, c[0x0][0x39c] ;  /* 0x0000e700ff077b82 */ /* 0x000e220000000800 */
[----:B------:R-:W1:Y:S01]  /*0090*/  LDCU.64 UR12, c[0x0][0x358] ;  /* 0x00006b00ff0c77ac */ /* 0x000e620008000a00 */
[----:B------:R-:W-:Y:S01]  /*00a0*/  HFMA2 R19, -RZ, RZ, 0, 0 ;  /* 0x00000000ff137431 */ /* 0x000fe200000001ff */
[----:B------:R-:W-:Y:S02]  /*00b0*/  MOV R0, RZ ;  /* 0x000000ff00007202 */ /* 0x000fe40000000f00 */
[----:B0-----:R-:W-:-:S13]  /*00c0*/  ISETP.GE.AND P0, PT, R7, 0x1, PT ;  /* 0x000000010700780c */ /* 0x001fda0003f06270 */
[----:B-1----:R-:W-:Y:S05]  /*00d0*/  @!P0 BRA `(.L_x_0) ;  /* 0x0000000800088947 */ /* 0x002fea0003800000 */
[C---:B------:R-:W-:Y:S01]  /*00e0*/  ISETP.GE.U32.AND P0, PT, R7.reuse, 0x8, PT ;  /* 0x000000080700780c */ /* 0x040fe20003f06070 */
[----:B------:R-:W-:Y:S01]  /*00f0*/  IMAD R8, R6, R7, RZ ;  /* 0x0000000706087224 */ /* 0x000fe200078e02ff */
[----:B------:R-:W-:Y:S02]  /*0100*/  LOP3.LUT R27, R7, 0x7, RZ, 0xc0, !PT ;  /* 0x00000007071b7812 */ /* 0x000fe400078ec0ff */
[----:B------:R-:W-:Y:S01]  /*0110*/  CS2R R20, SRZ ;  /* 0x0000000000147805 */ /* 0x000fe2000001ff00 */
[----:B------:R-:W-:Y:S01]  /*0120*/  IMAD.MOV.U32 R9, RZ, RZ, RZ ;  /* 0x000000ffff097224 */ /* 0x000fe200078e00ff */
[----:B------:R-:W-:Y:S02]  /*0130*/  MOV R19, RZ ;  /* 0x000000ff00137202 */ /* 0x000fe40000000f00 */
[----:B------:R-:W-:-:S05]  /*0140*/  ISETP.NE.AND P1, PT, R27, RZ, PT ;  /* 0x000000ff1b00720c */ /* 0x000fca0003f25270 */
[----:B------:R-:W-:Y:S08]  /*0150*/  @!P0 BRA `(.L_x_1) ;  /* 0x0000000000f08947 */ /* 0x000ff00003800000 */
[----:B------:R-:W0:Y:S01]  /*0160*/  LDCU.128 UR8, c[0x0][0x380] ;  /* 0x00007000ff0877ac */ /* 0x000e220008000c00 */
[----:B------:R-:W-:Y:S01]  /*0170*/  LOP3.LUT R9, R7, 0x7ffffff8, RZ, 0xc0, !PT ;  /* 0x7ffffff807097812 */ /* 0x000fe200078ec0ff */
[----:B------:R-:W-:Y:S02]  /*0180*/  HFMA2 R20, -RZ, RZ, 0, 0 ;  /* 0x00000000ff147431 */ /* 0x000fe400000001ff */
[----:B------:R-:W-:Y:S01]  /*0190*/  IMAD.MOV.U32 R0, RZ, RZ, R8 ;  /* 0x000000ffff007224 */ /* 0x000fe200078e0008 */
[----:B------:R-:W-:Y:S01]  /*01a0*/  IADD3 R25, PT, PT, -R9, RZ, RZ ;  /* 0x000000ff09197210 */ /* 0x000fe20007ffe1ff */
[----:B0-----:R-:W-:Y:S02]  /*01b0*/  UIADD3 UR4, UP1, UPT, UR10, 0x10, URZ ;  /* 0x000000100a047890 */ /* 0x001fe4000ff3e0ff */
[----:B------:R-:W-:Y:S02]  /*01c0*/  UIADD3 UR6, UP0, UPT, UR8, 0x10, URZ ;  /* 0x0000001008067890 */ /* 0x000fe4000ff1e0ff */
[----:B------:R-:W-:-:S02]  /*01d0*/  UIADD3.X UR5, UPT, UPT, URZ, UR11, URZ, UP1, !UPT ;  /* 0x0000000bff057290 */ /* 0x000fc40008ffe4ff */
[----:B------:R-:W-:Y:S01]  /*01e0*/  MOV R2, UR4 ;  /* 0x0000000400027c02 */ /* 0x000fe20008000f00 */
[----:B------:R-:W-:-:S03]  /*01f0*/  UIADD3.X UR7, UPT, UPT, URZ, UR9, URZ, UP0, !UPT ;  /* 0x00000009ff077290 */ /* 0x000fc600087fe4ff */
[----:B------:R-:W-:-:S09]  /*0200*/  IMAD.U32 R3, RZ, RZ, UR5 ;  /* 0x00000005ff037e24 */ /* 0x000fd2000f8e00ff */
.L_x_2:
[----:B------:R-:W-:Y:S01]  /*0210*/  MOV R4, UR6 ;  /* 0x0000000600047c02 */ /* 0x000fe20008000f00 */
[----:B------:R-:W2:Y:S01]  /*0220*/  LDG.E R24, desc[UR12][R2.64+-0x10] ;  /* 0xfffff00c02187981 */ /* 0x000ea2000c1e1900 */
[----:B------:R-:W-:-:S03]  /*0230*/  MOV R5, UR7 ;  /* 0x0000000700057c02 */ /* 0x000fc60008000f00 */
[----:B------:R-:W3:Y:S01]  /*0240*/  LDG.E R18, desc[UR12][R2.64+-0xc] ;  /* 0xfffff40c02127981 */ /* 0x000ee2000c1e1900 */
[----:B------:R-:W-:-:S03]  /*0250*/  IMAD.WIDE R4, R0, 0x4, R4 ;  /* 0x0000000400047825 */ /* 0x000fc600078e0204 */
[----:B------:R-:W4:Y:S04]  /*0260*/  LDG.E R16, desc[UR12][R2.64+-0x8] ;  /* 0xfffff80c02107981 */ /* 0x000f28000c1e1900 */
[----:B------:R-:W5:Y:S04]  /*0270*/  LDG.E R28, desc[UR12][R4.64+-0x10] ;  /* 0xfffff00c041c7981 */ /* 0x000f68000c1e1900 */
[----:B------:R-:W3:Y:S04]  /*0280*/  LDG.E R17, desc[UR12][R4.64+-0xc] ;  /* 0xfffff40c04117981 */ /* 0x000ee8000c1e1900 */
[----:B------:R-:W4:Y:S04]  /*0290*/  LDG.E R15, desc[UR12][R4.64+-0x8] ;  /* 0xfffff80c040f7981 */ /* 0x000f28000c1e1900 */
[----:B------:R-:W4:Y:S04]  /*02a0*/  LDG.E R14, desc[UR12][R2.64+-0x4] ;  /* 0xfffffc0c020e7981 */ /* 0x000f28000c1e1900 */
[----:B------:R-:W4:Y:S04]  /*02b0*/  LDG.E R13, desc[UR12][R4.64+-0x4] ;  /* 0xfffffc0c040d7981 */ /* 0x000f28000c1e1900 */
[----:B------:R-:W4:Y:S04]  /*02c0*/  LDG.E R23, desc[UR12][R2.64] ;  /* 0x0000000c02177981 */ /* 0x000f28000c1e1900 */
[----:B------:R-:W4:Y:S04]  /*02d0*/  LDG.E R12, desc[UR12][R4.64] ;  /* 0x0000000c040c7981 */ /* 0x000f28000c1e1900 */
[----:B------:R-:W4:Y:S04]  /*02e0*/  LDG.E R11, desc[UR12][R4.64+0x4] ;  /* 0x0000040c040b7981 */ /* 0x000f28000c1e1900 */
[----:B------:R-:W4:Y:S04]  /*02f0*/  LDG.E R10, desc[UR12][R4.64+0x8] ;  /* 0x0000080c040a7981 */ /* 0x000f28000c1e1900 */
[----:B------:R0:W4:Y:S01]  /*0300*/  LDG.E R22, desc[UR12][R4.64+0xc] ;  /* 0x00000c0c04167981 */ /* 0x000122000c1e1900 */
[C---:B-----5:R-:W-:Y:S01]  /*0310*/  FFMA R26, R28.reuse, R28, R21 ;  /* 0x0000001c1c1a7223 */ /* 0x060fe20000000015 */
[----:B--2---:R-:W-:-:S02]  /*0320*/  FFMA R29, R28, R24, R19 ;  /* 0x000000181c1d7223 */ /* 0x004fc40000000013 */
[----:B------:R-:W2:Y:S04]  /*0330*/  LDG.E R21, desc[UR12][R2.64+0x8] ;  /* 0x0000080c02157981 */ /* 0x000ea8000c1e1900 */
[----:B------:R-:W5:Y:S04]  /*0340*/  LDG.E R28, desc[UR12][R2.64+0x4] ;  /* 0x0000040c021c7981 */ /* 0x000f68000c1e1900 */
[----:B------:R1:W2:Y:S01]  /*0350*/  LDG.E R19, desc[UR12][R2.64+0xc] ;  /* 0x00000c0c02137981 */ /* 0x0002a2000c1e1900 */
[----:B------:R-:W-:Y:S01]  /*0360*/  FFMA R20, R24, R24, R20 ;  /* 0x0000001818147223 */ /* 0x000fe20000000014 */
[C---:B---3--:R-:W-:Y:S01]  /*0370*/  FFMA R29, R17.reuse, R18, R29 ;  /* 0x00000012111d7223 */ /* 0x048fe2000000001d */
[----:B------:R-:W-:-:S02]  /*0380*/  FFMA R26, R17, R17, R26 ;  /* 0x00000011111a7223 */ /* 0x000fc4000000001a */
[----:B------:R-:W-:Y:S01]  /*0390*/  FFMA R20, R18, R18, R20 ;  /* 0x0000001212147223 */ /* 0x000fe20000000014 */
[CC--:B----4-:R-:W-:Y:S01]  /*03a0*/  FFMA R29, R15.reuse, R16.reuse, R29 ;  /* 0x000000100f1d7223 */ /* 0x0d0fe2000000001d */
[----:B------:R-:W-:Y:S01]  /*03b0*/  FFMA R26, R15, R15, R26 ;  /* 0x0000000f0f1a7223 */ /* 0x000fe2000000001a */
[----:B------:R-:W-:Y:S02]  /*03c0*/  VIADD R25, R25, 0x8 ;  /* 0x0000000819197836 */ /* 0x000fe40000000000 */
[----:B0-----:R-:W-:Y:S01]  /*03d0*/  FFMA R5, R16, R16, R20 ;  /* 0x0000001010057223 */ /* 0x001fe20000000014 */
[----:B------:R-:W-:-:S03]  /*03e0*/  FFMA R29, R13, R14, R29 ;  /* 0x0000000e0d1d7223 */ /* 0x000fc6000000001d */
[----:B------:R-:W-:Y:S01]  /*03f0*/  FFMA R4, R14, R14, R5 ;  /* 0x0000000e0e047223 */ /* 0x000fe20000000005 */
[----:B------:R-:W-:Y:S01]  /*0400*/  FFMA R5, R13, R13, R26 ;  /* 0x0000000d0d057223 */ /* 0x000fe2000000001a */
[----:B------:R-:W-:Y:S01]  /*0410*/  ISETP.NE.AND P0, PT, R25, RZ, PT ;  /* 0x000000ff1900720c */ /* 0x000fe20003f05270 */
[CC--:B------:R-:W-:Y:S01]  /*0420*/  FFMA R29, R12.reuse, R23.reuse, R29 ;  /* 0x000000170c1d7223 */ /* 0x0c0fe2000000001d */
[----:B------:R-:W-:Y:S01]  /*0430*/  FFMA R13, R23, R23, R4 ;  /* 0x00000017170d7223 */ /* 0x000fe20000000004 */
[----:B------:R-:W-:-:S04]  /*0440*/  FFMA R4, R12, R12, R5 ;  /* 0x0000000c0c047223 */ /* 0x000fc80000000005 */
[----:B------:R-:W-:Y:S01]  /*0450*/  FFMA R5, R11, R11, R4 ;  /* 0x0000000b0b057223 */ /* 0x000fe20000000004 */
[----:B-1----:R-:W-:-:S03]  /*0460*/  IADD3 R2, P2, PT, R2, 0x20, RZ ;  /* 0x0000002002027810 */ /* 0x002fc60007f5e0ff */
[----:B------:R-:W-:Y:S01]  /*0470*/  FFMA R5, R10, R10, R5 ;  /* 0x0000000a0a057223 */ /* 0x000fe20000000005 */
[----:B------:R-:W-:Y:S02]  /*0480*/  IADD3.X R3, PT, PT, RZ, R3, RZ, P2, !PT ;  /* 0x00000003ff037210 */ /* 0x000fe400017fe4ff */
[----:B------:R-:W-:Y:S01]  /*0490*/  IADD3 R0, PT, PT, R0, 0x8, RZ ;  /* 0x0000000800007810 */ /* 0x000fe20007ffe0ff */
[-C--:B-----5:R-:W-:Y:S01]  /*04a0*/  FFMA R12, R28, R28.reuse, R13 ;  /* 0x0000001c1c0c7223 */ /* 0x0a0fe2000000000d */
[----:B------:R-:W-:-:S03]  /*04b0*/  FFMA R29, R11, R28, R29 ;  /* 0x0000001c0b1d7223 */ /* 0x000fc6000000001d */
[-C--:B--2---:R-:W-:Y:S01]  /*04c0*/  FFMA R12, R21, R21.reuse, R12 ;  /* 0x00000015150c7223 */ /* 0x084fe2000000000c */
[----:B------:R-:W-:Y:S01]  /*04d0*/  FFMA R29, R10, R21, R29 ;  /* 0x000000150a1d7223 */ /* 0x000fe2000000001d */
[C---:B------:R-:W-:Y:S02]  /*04e0*/  FFMA R21, R22.reuse, R22, R5 ;  /* 0x0000001616157223 */ /* 0x040fe40000000005 */
[-C--:B------:R-:W-:Y:S01]  /*04f0*/  FFMA R20, R19, R19.reuse, R12 ;  /* 0x0000001313147223 */ /* 0x080fe2000000000c */
[----:B------:R-:W-:Y:S01]  /*0500*/  FFMA R19, R22, R19, R29 ;  /* 0x0000001316137223 */ /* 0x000fe2000000001d */
[----:B------:R-:W-:Y:S06]  /*0510*/  @P0 BRA `(.L_x_2) ;  /* 0xfffffffc003c0947 */ /* 0x000fec000383ffff */
.L_x_1:
[----:B------:R-:W-:Y:S05]  /*0520*/  @!P1 BRA `(.L_x_3) ;  /* 0x0000000000f09947 */ /* 0x000fea0003800000 */
[----:B------:R-:W-:Y:S02]  /*0530*/  ISETP.GE.U32.AND P0, PT, R27, 0x4, PT ;  /* 0x000000041b00780c */ /* 0x000fe40003f06070 */
[----:B------:R-:W-:-:S04]  /*0540*/  LOP3.LUT R14, R7, 0x3, RZ, 0xc0, !PT ;  /* 0x00000003070e7812 */ /* 0x000fc800078ec0ff */
[----:B------:R-:W-:-:S07]  /*0550*/  ISETP.NE.AND P1, PT, R14, RZ, PT ;  /* 0x000000ff0e00720c */ /* 0x000fce0003f25270 */
[----:B------:R-:W-:Y:S06]  /*0560*/  @!P0 BRA `(.L_x_4) ;  /* 0x0000000000688947 */ /* 0x000fec0003800000 */
[----:B------:R-:W0:Y:S01]  /*0570*/  LDC.64 R2, c[0x0][0x380] ;  /* 0x0000e000ff027b82 */ /* 0x000e220000000a00 */
[----:B------:R-:W-:-:S07]  /*0580*/  IMAD.IADD R11, R8, 0x1, R9 ;  /* 0x00000001080b7824 */ /* 0x000fce00078e0209 */
[----:B------:R-:W1:Y:S01]  /*0590*/  LDC.64 R4, c[0x0][0x388] ;  /* 0x0000e200ff047b82 */ /* 0x000e620000000a00 */
[----:B0-----:R-:W-:-:S05]  /*05a0*/  IMAD.WIDE R2, R11, 0x4, R2 ;  /* 0x000000040b027825 */ /* 0x001fca00078e0202 */
[----:B------:R-:W2:Y:S01]  /*05b0*/  LDG.E R0, desc[UR12][R2.64] ;  /* 0x0000000c02007981 */ /* 0x000ea2000c1e1900 */
[----:B-1----:R-:W-:-:S03]  /*05c0*/  IMAD.WIDE.U32 R4, R9, 0x4, R4 ;  /* 0x0000000409047825 */ /* 0x002fc600078e0004 */
[----:B------:R-:W3:Y:S04]  /*05d0*/  LDG.E R10, desc[UR12][R2.64+0x4] ;  /* 0x0000040c020a7981 */ /* 0x000ee8000c1e1900 */
[----:B------:R-:W4:Y:S04]  /*05e0*/  LDG.E R11, desc[UR12][R4.64] ;  /* 0x0000000c040b7981 */ /* 0x000f28000c1e1900 */
[----:B------:R-:W5:Y:S04]  /*05f0*/  LDG.E R13, desc[UR12][R4.64+0x4] ;  /* 0x0000040c040d7981 */ /* 0x000f68000c1e1900 */
[----:B------:R-:W5:Y:S04]  /*0600*/  LDG.E R12, desc[UR12][R2.64+0x8] ;  /* 0x0000080c020c7981 */ /* 0x000f68000c1e1900 */
[----:B------:R-:W5:Y:S04]  /*0610*/  LDG.E R15, desc[UR12][R4.64+0x8] ;  /* 0x0000080c040f7981 */ /* 0x000f68000c1e1900 */
[----:B------:R-:W5:Y:S04]  /*0620*/  LDG.E R16, desc[UR12][R2.64+0xc] ;  /* 0x00000c0c02107981 */ /* 0x000f68000c1e1900 */
[----:B------:R-:W5:Y:S01]  /*0630*/  LDG.E R17, desc[UR12][R4.64+0xc] ;  /* 0x00000c0c04117981 */ /* 0x000f62000c1e1900 */
[----:B------:R-:W-:Y:S01]  /*0640*/  IADD3 R9, PT, PT, R9, 0x4, RZ ;  /* 0x0000000409097810 */ /* 0x000fe20007ffe0ff */
[C---:B--2---:R-:W-:Y:S01]  /*0650*/  FFMA R21, R0.reuse, R0, R21 ;  /* 0x0000000000157223 */ /* 0x044fe20000000015 */
[-C--:B----4-:R-:W-:Y:S01]  /*0660*/  FFMA R0, R0, R11.reuse, R19 ;  /* 0x0000000b00007223 */ /* 0x090fe20000000013 */
[----:B------:R-:W-:-:S02]  /*0670*/  FFMA R11, R11, R11, R20 ;  /* 0x0000000b0b0b7223 */ /* 0x000fc40000000014 */
[C---:B---3--:R-:W-:Y:S01]  /*0680*/  FFMA R21, R10.reuse, R10, R21 ;  /* 0x0000000a0a157223 */ /* 0x048fe20000000015 */
[-C--:B-----5:R-:W-:Y:S01]  /*0690*/  FFMA R0, R10, R13.reuse, R0 ;  /* 0x0000000d0a007223 */ /* 0x0a0fe20000000000 */
[----:B------:R-:W-:Y:S02]  /*06a0*/  FFMA R11, R13, R13, R11 ;  /* 0x0000000d0d0b7223 */ /* 0x000fe4000000000b */
[C---:B------:R-:W-:Y:S01]  /*06b0*/  FFMA R21, R12.reuse, R12, R21 ;  /* 0x0000000c0c157223 */ /* 0x040fe20000000015 */
[-C--:B------:R-:W-:Y:S01]  /*06c0*/  FFMA R0, R12, R15.reuse, R0 ;  /* 0x0000000f0c007223 */ /* 0x080fe20000000000 */
[----:B------:R-:W-:Y:S02]  /*06d0*/  FFMA R11, R15, R15, R11 ;  /* 0x0000000f0f0b7223 */ /* 0x000fe4000000000b */
[C---:B------:R-:W-:Y:S01]  /*06e0*/  FFMA R21, R16.reuse, R16, R21 ;  /* 0x0000001010157223 */ /* 0x040fe20000000015 */
[-C--:B------:R-:W-:Y:S01]  /*06f0*/  FFMA R19, R16, R17.reuse, R0 ;  /* 0x0000001110137223 */ /* 0x080fe20000000000 */
[----:B------:R-:W-:-:S07]  /*0700*/  FFMA R20, R17, R17, R11 ;  /* 0x0000001111147223 */ /* 0x000fce000000000b */
.L_x_4:
[----:B------:R-:W-:Y:S05]  /*0710*/  @!P1 BRA `(.L_x_3) ;  /* 0x0000000000749947 */ /* 0x000fea0003800000 */
[----:B------:R-:W0:Y:S01]  /*0720*/  LDC.64 R12, c[0x0][0x388] ;  /* 0x0000e200ff0c7b82 */ /* 0x000e220000000a00 */
[----:B------:R-:W-:Y:S02]  /*0730*/  ISETP.NE.AND P0, PT, R14, 0x1, PT ;  /* 0x000000010e00780c */ /* 0x000fe40003f05270 */
[----:B------:R-:W-:-:S04]  /*0740*/  LOP3.LUT R7, R7, 0x1, RZ, 0xc0, !PT ;  /* 0x0000000107077812 */ /* 0x000fc800078ec0ff */
[----:B------:R-:W-:Y:S01]  /*0750*/  ISETP.NE.U32.AND P1, PT, R7, 0x1, PT ;  /* 0x000000010700780c */ /* 0x000fe20003f25070 */
[----:B------:R-:W1:Y:S06]  /*0760*/  LDC.64 R10, c[0x0][0x380] ;  /* 0x0000e000ff0a7b82 */ /* 0x000e6c0000000a00 */
[----:B------:R-:W-:Y:S02]  /*0770*/  @P0 IADD3 R7, PT, PT, R8, R9, RZ ;  /* 0x0000000908070210 */ /* 0x000fe40007ffe0ff */
[----:B------:R-:W2:Y:S08]  /*0780*/  LDC.64 R4, c[0x0][0x388] ;  /* 0x0000e200ff047b82 */ /* 0x000eb00000000a00 */
[----:B------:R-:W3:Y:S01]  /*0790*/  LDC.64 R2, c[0x0][0x380] ;  /* 0x0000e000ff027b82 */ /* 0x000ee20000000a00 */
[----:B0-----:R-:W-:-:S04]  /*07a0*/  @P0 IMAD.WIDE.U32 R12, R9, 0x4, R12 ;  /* 0x00000004090c0825 */ /* 0x001fc800078e000c */
[----:B------:R-:W-:Y:S01]  /*07b0*/  @P0 VIADD R9, R9, 0x2 ;  /* 0x0000000209090836 */ /* 0x000fe20000000000 */
[----:B------:R-:W4:Y:S01]  /*07c0*/  @P0 LDG.E R15, desc[UR12][R12.64] ;  /* 0x0000000c0c0f0981 */ /* 0x000f22000c1e1900 */
[----:B-1----:R-:W-:-:S03]  /*07d0*/  @P0 IMAD.WIDE R10, R7, 0x4, R10 ;  /* 0x00000004070a0825 */ /* 0x002fc600078e020a */
[----:B------:R-:W-:Y:S01]  /*07e0*/  @!P1 IADD3 R7, PT, PT, R8, R9, RZ ;  /* 0x0000000908079210 */ /* 0x000fe20007ffe0ff */
[----:B------:R-:W5:Y:S04]  /*07f0*/  @P0 LDG.E R17, desc[UR12][R12.64+0x4] ;  /* 0x0000040c0c110981 */ /* 0x000f68000c1e1900 */
[----:B------:R-:W5:Y:S01]  /*0800*/  @P0 LDG.E R0, desc[UR12][R10.64] ;  /* 0x0000000c0a000981 */ /* 0x000f62000c1e1900 */
[----:B--2---:R-:W-:-:S03]  /*0810*/  @!P1 IMAD.WIDE.U32 R4, R9, 0x4, R4 ;  /* 0x0000000409049825 */ /* 0x004fc600078e0004 */
[----:B------:R-:W2:Y:S04]  /*0820*/  @P0 LDG.E R14, desc[UR12][R10.64+0x4] ;  /* 0x0000040c0a0e0981 */ /* 0x000ea8000c1e1900 */
[----:B------:R-:W2:Y:S01]  /*0830*/  @!P1 LDG.E R5, desc[UR12][R4.64] ;  /* 0x0000000c04059981 */ /* 0x000ea2000c1e1900 */
[----:B---3--:R-:W-:-:S06]  /*0840*/  @!P1 IMAD.WIDE R2, R7, 0x4, R2 ;  /* 0x0000000407029825 */ /* 0x008fcc00078e0202 */
[----:B------:R-:W3:Y:S01]  /*0850*/  @!P1 LDG.E R2, desc[UR12][R2.64] ;  /* 0x0000000c02029981 */ /* 0x000ee2000c1e1900 */
[-C--:B----4-:R-:W-:Y:S01]  /*0860*/  @P0 FFMA R8, R15, R15.reuse, R20 ;  /* 0x0000000f0f080223 */ /* 0x090fe20000000014 */
[C---:B-----5:R-:W-:Y:S01]  /*0870*/  @P0 FFMA R7, R0.reuse, R0, R21 ;  /* 0x0000000000070223 */ /* 0x060fe20000000015 */
[----:B------:R-:W-:Y:S02]  /*0880*/  @P0 FFMA R0, R0, R15, R19 ;  /* 0x0000000f00000223 */ /* 0x000fe40000000013 */
[-C--:B------:R-:W-:Y:S01]  /*0890*/  @P0 FFMA R20, R17, R17.reuse, R8 ;  /* 0x0000001111140223 */ /* 0x080fe20000000008 */
[C---:B--2---:R-:W-:Y:S01]  /*08a0*/  @P0 FFMA R21, R14.reuse, R14, R7 ;  /* 0x0000000e0e150223 */ /* 0x044fe20000000007 */
[----:B------:R-:W-:Y:S02]  /*08b0*/  @P0 FFMA R19, R14, R17, R0 ;  /* 0x000000110e130223 */ /* 0x000fe40000000000 */
[-C--:B------:R-:W-:Y:S01]  /*08c0*/  @!P1 FFMA R20, R5, R5.reuse, R20 ;  /* 0x0000000505149223 */ /* 0x080fe20000000014 */
[C---:B---3--:R-:W-:Y:S01]  /*08d0*/  @!P1 FFMA R21, R2.reuse, R2, R21 ;  /* 0x0000000202159223 */ /* 0x048fe20000000015 */
[----:B------:R-:W-:-:S07]  /*08e0*/  @!P1 FFMA R19, R2, R5, R19 ;  /* 0x0000000502139223 */ /* 0x000fce0000000013 */
.L_x_3:
[----:B------:R-:W-:-:S07]  /*08f0*/  FMUL R0, R21, R20 ;  /* 0x0000001415007220 */ /* 0x000fce0000400000 */
.L_x_0:
[----:B------:R-:W-:Y:S01]  /*0900*/  IADD3 R2, PT, PT, R0, -0xd000000, RZ ;  /* 0xf300000000027810 */ /* 0x000fe20007ffe0ff */
[----:B------:R0:W1:Y:S01]  /*0910*/  MUFU.RSQ R5, R0 ;  /* 0x0000000000057308 */ /* 0x0000620000001400 */
[----:B------:R-:W-:Y:S02]  /*0920*/  BSSY.RECONVERGENT B0, `(.L_x_5) ;  /* 0x000000b000007945 */ /* 0x000fe40003800200 */
[----:B------:R-:W-:-:S13]  /*0930*/  ISETP.GT.U32.AND P0, PT, R2, 0x727fffff, PT ;  /* 0x727fffff0200780c */ /* 0x000fda0003f04070 */
[----:B0-----:R-:W-:Y:S05]  /*0940*/  @!P0 BRA `(.L_x_6) ;  /* 0x0000000000108947 */ /* 0x001fea0003800000 */
[----:B------:R-:W-:-:S07]  /*0950*/  MOV R8, 0x970 ;  /* 0x0000097000087802 */ /* 0x000fce0000000f00 */
[----:B-1----:R-:W-:Y:S05]  /*0960*/  CALL.REL.NOINC `($__internal_0_$__cuda_sm20_sqrt_rn_f32_slowpath) ;  /* 0x0000000000687944 */ /* 0x002fea0003c00000 */
[----:B------:R-:W-:Y:S01]  /*0970*/  IMAD.MOV.U32 R3, RZ, RZ, R0 ;  /* 0x000000ffff037224 */ /* 0x000fe200078e0000 */
[----:B------:R-:W-:Y:S06]  /*0980*/  BRA `(.L_x_7) ;  /* 0x0000000000107947 */ /* 0x000fec0003800000 */
.L_x_6:
[C---:B-1----:R-:W-:Y:S01]  /*0990*/  FMUL.FTZ R3, R5.reuse, R0 ;  /* 0x0000000005037220 */ /* 0x042fe20000410000 */
[----:B------:R-:W-:-:S03]  /*09a0*/  FMUL.FTZ R2, R5, 0.5 ;  /* 0x3f00000005027820 */ /* 0x000fc60000410000 */
[----:B------:R-:W-:-:S04]  /*09b0*/  FFMA R0, -R3, R3, R0 ;  /* 0x0000000303007223 */ /* 0x000fc80000000100 */
[----:B------:R-:W-:-:S07]  /*09c0*/  FFMA R3, R0, R2, R3 ;  /* 0x0000000200037223 */ /* 0x000fce0000000003 */
.L_x_7:
[----:B------:R-:W-:Y:S05]  /*09d0*/  BSYNC.RECONVERGENT B0 ;  /* 0x0000000000007941 */ /* 0x000fea0003800200 */
.L_x_5:
[----:B------:R-:W0:Y:S01]  /*09e0*/  MUFU.RCP R0, R3 ;  /* 0x0000000300007308 */ /* 0x000e220000001000 */
[----:B------:R-:W-:Y:S01]  /*09f0*/  BSSY.RECONVERGENT B0, `(.L_x_8) ;  /* 0x000000c000007945 */ /* 0x000fe20003800200 */
[----:B------:R-:W-:-:S06]  /*0a00*/  FSETP.GT.AND P2, PT, R3, 9.9999999392252902908e-09, PT ;  /* 0x322bcc770300780b */ /* 0x000fcc0003f44000 */
[----:B------:R-:W1:Y:S01]  /*0a10*/  FCHK P0, R19, R3 ;  /* 0x0000000313007302 */ /* 0x000e620000000000 */
[----:B0-----:R-:W-:-:S04]  /*0a20*/  FFMA R5, R0, -R3, 1 ;  /* 0x3f80000000057423 */ /* 0x001fc80000000803 */
[----:B------:R-:W-:-:S04]  /*0a30*/  FFMA R0, R0, R5, R0 ;  /* 0x0000000500007223 */ /* 0x000fc80000000000 */
[----:B------:R-:W-:-:S04]  /*0a40*/  FFMA R2, R0, R19, RZ ;  /* 0x0000001300027223 */ /* 0x000fc800000000ff */
[----:B------:R-:W-:-:S04]  /*0a50*/  FFMA R5, R2, -R3, R19 ;  /* 0x8000000302057223 */ /* 0x000fc80000000013 */
[----:B------:R-:W-:Y:S01]  /*0a60*/  FFMA R0, R0, R5, R2 ;  /* 0x0000000500007223 */ /* 0x000fe20000000002 */
[----:B-1----:R-:W-:Y:S06]  /*0a70*/  @!P0 BRA `(.L_x_9) ;  /* 0x00000000000c8947 */ /* 0x002fec0003800000 */
[----:B------:R-:W-:Y:S02]  /*0a80*/  MOV R0, R19 ;  /* 0x0000001300007202 */ /* 0x000fe40000000f00 */
[----:B------:R-:W-:-:S07]  /*0a90*/  MOV R2, 0xab0 ;  /* 0x00000ab000027802 */ /* 0x000fce0000000f00 */
[----:B------:R-:W-:Y:S05]  /*0aa0*/  CALL.REL.NOINC `($__internal_1_$__cuda_sm3x_div_rn_noftz_f32_slowpath) ;  /* 0x0000000000747944 */ /* 0x000fea0003c00000 */
.L_x_9:
[----:B------:R-:W-:Y:S05]  /*0ab0*/  BSYNC.RECONVERGENT B0 ;  /* 0x0000000000007941 */ /* 0x000fea0003800200 */
.L_x_8:
[----:B------:R-:W0:Y:S01]  /*0ac0*/  LDC.64 R2, c[0x0][0x390] ;  /* 0x0000e400ff027b82 */ /* 0x000e220000000a00 */
[----:B------:R-:W-:Y:S01]  /*0ad0*/  FSEL R5, R0, RZ, P2 ;  /* 0x000000ff00057208 */ /* 0x000fe20001000000 */
[----:B0-----:R-:W-:-:S05]  /*0ae0*/  IMAD.WIDE R6, R6, 0x4, R2 ;  /* 0x0000000406067825 */ /* 0x001fca00078e0202 */
[----:B------:R-:W-:Y:S01]  /*0af0*/  STG.E desc[UR12][R6.64], R5 ;  /* 0x0000000506007986 */ /* 0x000fe2000c10190c */
[----:B------:R-:W-:Y:S05]  /*0b00*/  EXIT ;  /* 0x000000000000794d */ /* 0x000fea0003800000 */
        .weak           $__internal_0_$__cuda_sm20_sqrt_rn_f32_slowpath
        .type           $__internal_0_$__cuda_sm20_sqrt_rn_f32_slowpath,@function
        .size           $__internal_0_$__cuda_sm20_sqrt_rn_f32_slowpath,($__internal_1_$__cuda_sm3x_div_rn_noftz_f32_slowpath - $__internal_0_$__cuda_sm20_sqrt_rn_f32_slowpath)
$__internal_0_$__cuda_sm20_sqrt_rn_f32_slowpath:
[----:B------:R-:W-:-:S13]  /*0b10*/  LOP3.LUT P0, RZ, R0, 0x7fffffff, RZ, 0xc0, !PT ;  /* 0x7fffffff00ff7812 */ /* 0x000fda000780c0ff */
[----:B------:R-:W-:Y:S01]  /*0b20*/  @!P0 MOV R2, R0 ;  /* 0x0000000000028202 */ /* 0x000fe20000000f00 */
[----:B------:R-:W-:Y:S06]  /*0b30*/  @!P0 BRA `(.L_x_10) ;  /* 0x0000000000408947 */ /* 0x000fec0003800000 */
[----:B------:R-:W-:-:S13]  /*0b40*/  FSETP.GEU.FTZ.AND P0, PT, R0, RZ, PT ;  /* 0x000000ff0000720b */ /* 0x000fda0003f1e000 */
[----:B------:R-:W-:Y:S01]  /*0b50*/  @!P0 IMAD.MOV.U32 R2, RZ, RZ, 0x7fffffff ;  /* 0x7fffffffff028424 */ /* 0x000fe200078e00ff */
[----:B------:R-:W-:Y:S06]  /*0b60*/  @!P0 BRA `(.L_x_10) ;  /* 0x0000000000348947 */ /* 0x000fec0003800000 */
[----:B------:R-:W-:-:S13]  /*0b70*/  FSETP.GTU.FTZ.AND P0, PT, |R0|, +INF , PT ;  /* 0x7f8000000000780b */ /* 0x000fda0003f1c200 */
[----:B------:R-:W-:Y:S01]  /*0b80*/  @P0 FADD.FTZ R2, R0, 1 ;  /* 0x3f80000000020421 */ /* 0x000fe20000010000 */
[----:B------:R-:W-:Y:S06]  /*0b90*/  @P0 BRA `(.L_x_10) ;  /* 0x0000000000280947 */ /* 0x000fec0003800000 */
[----:B------:R-:W-:-:S13]  /*0ba0*/  FSETP.NEU.FTZ.AND P0, PT, |R0|, +INF , PT ;  /* 0x7f8000000000780b */ /* 0x000fda0003f1d200 */
[----:B------:R-:W-:-:S04]  /*0bb0*/  @P0 FFMA R3, R0, 1.84467440737095516160e+19, RZ ;  /* 0x5f80000000030823 */ /* 0x000fc800000000ff */
[----:B------:R-:W0:Y:S02]  /*0bc0*/  @P0 MUFU.RSQ R2, R3 ;  /* 0x0000000300020308 */ /* 0x000e240000001400 */
[----:B0-----:R-:W-:Y:S01]  /*0bd0*/  @P0 FMUL.FTZ R4, R3, R2 ;  /* 0x0000000203040220 */ /* 0x001fe20000410000 */
[----:B------:R-:W-:Y:S01]  /*0be0*/  @P0 FMUL.FTZ R7, R2, 0.5 ;  /* 0x3f00000002070820 */ /* 0x000fe20000410000 */
[----:B------:R-:W-:Y:S02]  /*0bf0*/  @!P0 MOV R2, R0 ;  /* 0x0000000000028202 */ /* 0x000fe40000000f00 */
[----:B------:R-:W-:-:S04]  /*0c00*/  @P0 FADD.FTZ R5, -R4, -RZ ;  /* 0x800000ff04050221 */ /* 0x000fc80000010100 */
[----:B------:R-:W-:-:S04]  /*0c10*/  @P0 FFMA R5, R4, R5, R3 ;  /* 0x0000000504050223 */ /* 0x000fc80000000003 */
[----:B------:R-:W-:-:S04]  /*0c20*/  @P0 FFMA R5, R5, R7, R4 ;  /* 0x0000000705050223 */ /* 0x000fc80000000004 */
[----:B------:R-:W-:-:S07]  /*0c30*/  @P0 FMUL.FTZ R2, R5, 2.3283064365386962891e-10 ;  /* 0x2f80000005020820 */ /* 0x000fce0000410000 */
.L_x_10:
[----:B------:R-:W-:Y:S01]  /*0c40*/  HFMA2 R3, -RZ, RZ, 0, 0 ;  /* 0x00000000ff037431 */ /* 0x000fe200000001ff */
[----:B------:R-:W-:Y:S01]  /*0c50*/  MOV R0, R2 ;  /* 0x0000000200007202 */ /* 0x000fe20000000f00 */
[----:B------:R-:W-:-:S04]  /*0c60*/  IMAD.MOV.U32 R2, RZ, RZ, R8 ;  /* 0x000000ffff027224 */ /* 0x000fc800078e0008 */
[----:B------:R-:W-:Y:S05]  /*0c70*/  RET.REL.NODEC R2 `(_Z24vector_similarity_kernelPKfS0_Pfii) ;  /* 0xfffffff002e07950 */ /* 0x000fea0003c3ffff */
        .weak           $__internal_1_$__cuda_sm3x_div_rn_noftz_f32_slowpath
        .type           $__internal_1_$__cuda_sm3x_div_rn_noftz_f32_slowpath,@function
        .size           $__internal_1_$__cuda_sm3x_div_rn_noftz_f32_slowpath,(.L_x_24 - $__internal_1_$__cuda_sm3x_div_rn_noftz_f32_slowpath)
$__internal_1_$__cuda_sm3x_div_rn_noftz_f32_slowpath:
[----:B------:R-:W-:Y:S01]  /*0c80*/  SHF.R.U32.HI R5, RZ, 0x17, R3 ;  /* 0x00000017ff057819 */ /* 0x000fe20000011603 */
[----:B------:R-:W-:Y:S01]  /*0c90*/  BSSY.RECONVERGENT B1, `(.L_x_11) ;  /* 0x0000062000017945 */ /* 0x000fe20003800200 */
[----:B------:R-:W-:Y:S02]  /*0ca0*/  SHF.R.U32.HI R4, RZ, 0x17, R0 ;  /* 0x00000017ff047819 */ /* 0x000fe40000011600 */
[----:B------:R-:W-:Y:S02]  /*0cb0*/  LOP3.LUT R12, R5, 0xff, RZ, 0xc0, !PT ;  /* 0x000000ff050c7812 */ /* 0x000fe400078ec0ff */
[----:B------:R-:W-:Y:S02]  /*0cc0*/  LOP3.LUT R9, R4, 0xff, RZ, 0xc0, !PT ;  /* 0x000000ff04097812 */ /* 0x000fe400078ec0ff */
[----:B------:R-:W-:-:S03]  /*0cd0*/  IADD3 R7, PT, PT, R12, -0x1, RZ ;  /* 0xffffffff0c077810 */ /* 0x000fc60007ffe0ff */
[----:B------:R-:W-:Y:S01]  /*0ce0*/  VIADD R5, R9, 0xffffffff ;  /* 0xffffffff09057836 */ /* 0x000fe20000000000 */
[----:B------:R-:W-:-:S04]  /*0cf0*/  ISETP.GT.U32.AND P0, PT, R7, 0xfd, PT ;  /* 0x000000fd0700780c */ /* 0x000fc80003f04070 */
[----:B------:R-:W-:-:S13]  /*0d00*/  ISETP.GT.U32.OR P0, PT, R5, 0xfd, P0 ;  /* 0x000000fd0500780c */ /* 0x000fda0000704470 */
[----:B------:R-:W-:Y:S01]  /*0d10*/  @!P0 MOV R4, RZ ;  /* 0x000000ff00048202 */ /* 0x000fe20000000f00 */
[----:B------:R-:W-:Y:S06]  /*0d20*/  @!P0 BRA `(.L_x_12) ;  /* 0x00000000005c8947 */ /* 0x000fec0003800000 */
[----:B------:R-:W-:Y:S02]  /*0d30*/  FSETP.GTU.FTZ.AND P0, PT, |R0|, +INF , PT ;  /* 0x7f8000000000780b */ /* 0x000fe40003f1c200 */
[----:B------:R-:W-:-:S04]  /*0d40*/  FSETP.GTU.FTZ.AND P1, PT, |R3|, +INF , PT ;  /* 0x7f8000000300780b */ /* 0x000fc80003f3c200 */
[----:B------:R-:W-:-:S13]  /*0d50*/  PLOP3.LUT P0, PT, P0, P1, PT, 0xf8, 0x8f ;  /* 0x00000000008f781c */ /* 0x000fda0000703f70 */
[----:B------:R-:W-:Y:S05]  /*0d60*/  @P0 BRA `(.L_x_13) ;  /* 0x00000004004c0947 */ /* 0x000fea0003800000 */
[----:B------:R-:W-:-:S13]  /*0d70*/  LOP3.LUT P0, RZ, R3, 0x7fffffff, R0, 0xc8, !PT ;  /* 0x7fffffff03ff7812 */ /* 0x000fda000780c800 */
[----:B------:R-:W-:Y:S05]  /*0d80*/  @!P0 BRA `(.L_x_14) ;  /* 0x00000004003c8947 */ /* 0x000fea0003800000 */
[C---:B------:R-:W-:Y:S02]  /*0d90*/  FSETP.NEU.FTZ.AND P3, PT, |R0|.reuse, +INF , PT ;  /* 0x7f8000000000780b */ /* 0x040fe40003f7d200 */
[----:B------:R-:W-:Y:S02]  /*0da0*/  FSETP.NEU.FTZ.AND P1, PT, |R3|, +INF , PT ;  /* 0x7f8000000300780b */ /* 0x000fe40003f3d200 */
[----:B------:R-:W-:-:S11]  /*0db0*/  FSETP.NEU.FTZ.AND P0, PT, |R0|, +INF , PT ;  /* 0x7f8000000000780b */ /* 0x000fd60003f1d200 */
[----:B------:R-:W-:Y:S05]  /*0dc0*/  @!P1 BRA !P3, `(.L_x_14) ;  /* 0x00000004002c9947 */ /* 0x000fea0005800000 */
[----:B------:R-:W-:-:S04]  /*0dd0*/  LOP3.LUT P3, RZ, R0, 0x7fffffff, RZ, 0xc0, !PT ;  /* 0x7fffffff00ff7812 */ /* 0x000fc8000786c0ff */
[----:B------:R-:W-:-:S13]  /*0de0*/  PLOP3.LUT P1, PT, P1, P3, PT, 0x2f, 0xf2 ;  /* 0x0000000000f2781c */ /* 0x000fda0000f26577 */
[----:B------:R-:W-:Y:S05]  /*0df0*/  @P1 BRA `(.L_x_15) ;  /* 0x0000000400181947 */ /* 0x000fea0003800000 */
[----:B------:R-:W-:-:S04]  /*0e00*/  LOP3.LUT P1, RZ, R3, 0x7fffffff, RZ, 0xc0, !PT ;  /* 0x7fffffff03ff7812 */ /* 0x000fc8000782c0ff */
[----:B------:R-:W-:-:S13]  /*0e10*/  PLOP3.LUT P0, PT, P0, P1, PT, 0x2f, 0xf2 ;  /* 0x0000000000f2781c */ /* 0x000fda0000702577 */
[----:B------:R-:W-:Y:S05]  /*0e20*/  @P0 BRA `(.L_x_16) ;  /* 0x0000000400000947 */ /* 0x000fea0003800000 */
[----:B------:R-:W-:Y:S02]  /*0e30*/  ISETP.GE.AND P0, PT, R5, RZ, PT ;  /* 0x000000ff0500720c */ /* 0x000fe40003f06270 */
[----:B------:R-:W-:-:S11]  /*0e40*/  ISETP.GE.AND P1, PT, R7, RZ, PT ;  /* 0x000000ff0700720c */ /* 0x000fd60003f26270 */
[----:B------:R-:W-:Y:S01]  /*0e50*/  @P0 MOV R4, RZ ;  /* 0x000000ff00040202 */ /* 0x000fe20000000f00 */
[----:B------:R-:W-:Y:S02]  /*0e60*/  @!P0 IMAD.MOV.U32 R4, RZ, RZ, -0x40 ;  /* 0xffffffc0ff048424 */ /* 0x000fe400078e00ff */
[----:B------:R-:W-:Y:S01]  /*0e70*/  @!P0 FFMA R0, R0, 1.84467440737095516160e+19, RZ ;  /* 0x5f80000000008823 */ /* 0x000fe200000000ff */
[----:B------:R-:W-:Y:S02]  /*0e80*/  @!P1 FFMA R3, R3, 1.84467440737095516160e+19, RZ ;  /* 0x5f80000003039823 */ /* 0x000fe400000000ff */
[----:B------:R-:W-:-:S07]  /*0e90*/  @!P1 IADD3 R4, PT, PT, R4, 0x40, RZ ;  /* 0x0000004004049810 */ /* 0x000fce0007ffe0ff */
.L_x_12:
[----:B------:R-:W-:Y:S01]  /*0ea0*/  LEA R8, R12, 0xc0800000, 0x17 ;  /* 0xc08000000c087811 */ /* 0x000fe200078eb8ff */
[----:B------:R-:W-:Y:S03]  /*0eb0*/  BSSY.RECONVERGENT B2, `(.L_x_17) ;  /* 0x0000036000027945 */ /* 0x000fe60003800200 */
[----:B------:R-:W-:Y:S01]  /*0ec0*/  IADD3 R8, PT, PT, -R8, R3, RZ ;  /* 0x0000000308087210 */ /* 0x000fe20007ffe1ff */
[----:B------:R-:W-:-:S03]  /*0ed0*/  VIADD R3, R9, 0xffffff81 ;  /* 0xffffff8109037836 */ /* 0x000fc60000000000 */
[----:B------:R-:W0:Y:S01]  /*0ee0*/  MUFU.RCP R5, R8 ;  /* 0x0000000800057308 */ /* 0x000e220000001000 */
[----:B------:R-:W-:Y:S01]  /*0ef0*/  FADD.FTZ R7, -R8, -RZ ;  /* 0x800000ff08077221 */ /* 0x000fe20000010100 */
[----:B------:R-:W-:-:S03]  /*0f00*/  IMAD R0, R3, -0x800000, R0 ;  /* 0xff80000003007824 */ /* 0x000fc600078e0200 */
[----:B0-----:R-:W-:-:S04]  /*0f10*/  FFMA R10, R5, R7, 1 ;  /* 0x3f800000050a7423 */ /* 0x001fc80000000007 */
[----:B------:R-:W-:-:S04]  /*0f20*/  FFMA R14, R5, R10, R5 ;  /* 0x0000000a050e7223 */ /* 0x000fc80000000005 */
[----:B------:R-:W-:-:S04]  /*0f30*/  FFMA R5, R0, R14, RZ ;  /* 0x0000000e00057223 */ /* 0x000fc800000000ff */
[----:B------:R-:W-:-:S04]  /*0f40*/  FFMA R10, R7, R5, R0 ;  /* 0x00000005070a7223 */ /* 0x000fc80000000000 */
[----:B------:R-:W-:Y:S01]  /*0f50*/  FFMA R9, R14, R10, R5 ;  /* 0x0000000a0e097223 */ /* 0x000fe20000000005 */
[----:B------:R-:W-:-:S03]  /*0f60*/  IADD3 R5, PT, PT, R3, 0x7f, -R12 ;  /* 0x0000007f03057810 */ /* 0x000fc60007ffe80c */
[----:B------:R-:W-:Y:S01]  /*0f70*/  FFMA R10, R7, R9, R0 ;  /* 0x00000009070a7223 */ /* 0x000fe20000000000 */
[----:B------:R-:W-:-:S03]  /*0f80*/  IADD3 R5, PT, PT, R5, R4, RZ ;  /* 0x0000000405057210 */ /* 0x000fc60007ffe0ff */
[----:B------:R-:W-:-:S05]  /*0f90*/  FFMA R0, R14, R10, R9 ;  /* 0x0000000a0e007223 */ /* 0x000fca0000000009 */
[----:B------:R-:W-:-:S04]  /*0fa0*/  SHF.R.U32.HI R3, RZ, 0x17, R0 ;  /* 0x00000017ff037819 */ /* 0x000fc80000011600 */
[----:B------:R-:W-:-:S04]  /*0fb0*/  LOP3.LUT R3, R3, 0xff, RZ, 0xc0, !PT ;  /* 0x000000ff03037812 */ /* 0x000fc800078ec0ff */
[----:B------:R-:W-:-:S05]  /*0fc0*/  IADD3 R7, PT, PT, R3, R5, RZ ;  /* 0x0000000503077210 */ /* 0x000fca0007ffe0ff */
[----:B------:R-:W-:-:S05]  /*0fd0*/  VIADD R3, R7, 0xffffffff ;  /* 0xffffffff07037836 */ /* 0x000fca0000000000 */
[----:B------:R-:W-:-:S13]  /*0fe0*/  ISETP.GE.U32.AND P0, PT, R3, 0xfe, PT ;  /* 0x000000fe0300780c */ /* 0x000fda0003f06070 */
[----:B------:R-:W-:Y:S05]  /*0ff0*/  @!P0 BRA `(.L_x_18) ;  /* 0x0000000000808947 */ /* 0x000fea0003800000 */
[----:B------:R-:W-:-:S13]  /*1000*/  ISETP.GT.AND P0, PT, R7, 0xfe, PT ;  /* 0x000000fe0700780c */ /* 0x000fda0003f04270 */
[----:B------:R-:W-:Y:S05]  /*1010*/  @P0 BRA `(.L_x_19) ;  /* 0x00000000006c0947 */ /* 0x000fea0003800000 */
[----:B------:R-:W-:-:S13]  /*1020*/  ISETP.GE.AND P0, PT, R7, 0x1, PT ;  /* 0x000000010700780c */ /* 0x000fda0003f06270 */
[----:B------:R-:W-:Y:S05]  /*1030*/  @P0 BRA `(.L_x_20) ;  /* 0x0000000000740947 */ /* 0x000fea0003800000 */
[----:B------:R-:W-:Y:S02]  /*1040*/  ISETP.GE.AND P0, PT, R7, -0x18, PT ;  /* 0xffffffe80700780c */ /* 0x000fe40003f06270 */
[----:B------:R-:W-:-:S11]  /*1050*/  LOP3.LUT R0, R0, 0x80000000, RZ, 0xc0, !PT ;  /* 0x8000000000007812 */ /* 0x000fd600078ec0ff */
[----:B------:R-:W-:Y:S05]  /*1060*/  @!P0 BRA `(.L_x_20) ;  /* 0x0000000000688947 */ /* 0x000fea0003800000 */
[CCC-:B------:R-:W-:Y:S01]  /*1070*/  FFMA.RZ R3, R14.reuse, R10.reuse, R9.reuse ;  /* 0x0000000a0e037223 */ /* 0x1c0fe2000000c009 */
[C---:B------:R-:W-:Y:S01]  /*1080*/  IADD3 R8, PT, PT, R7.reuse, 0x20, RZ ;  /* 0x0000002007087810 */ /* 0x040fe20007ffe0ff */
[CCC-:B------:R-:W-:Y:S01]  /*1090*/  FFMA.RM R4, R14.reuse, R10.reuse, R9.reuse ;  /* 0x0000000a0e047223 */ /* 0x1c0fe20000004009 */
[----:B------:R-:W-:Y:S02]  /*10a0*/  ISETP.NE.AND P3, PT, R7, RZ, PT ;  /* 0x000000ff0700720c */ /* 0x000fe40003f65270 */
[----:B------:R-:W-:Y:S01]  /*10b0*/  LOP3.LUT R5, R3, 0x7fffff, RZ, 0xc0, !PT ;  /* 0x007fffff03057812 */ /* 0x000fe200078ec0ff */
[----:B------:R-:W-:Y:S01]  /*10c0*/  FFMA.RP R3, R14, R10, R9 ;  /* 0x0000000a0e037223 */ /* 0x000fe20000008009 */
[----:B------:R-:W-:Y:S02]  /*10d0*/  ISETP.NE.AND P1, PT, R7, RZ, PT ;  /* 0x000000ff0700720c */ /* 0x000fe40003f25270 */
[----:B------:R-:W-:Y:S02]  /*10e0*/  LOP3.LUT R5, R5, 0x800000, RZ, 0xfc, !PT ;  /* 0x0080000005057812 */ /* 0x000fe400078efcff */
[----:B------:R-:W-:-:S02]  /*10f0*/  IADD3 R7, PT, PT, -R7, RZ, RZ ;  /* 0x000000ff07077210 */ /* 0x000fc40007ffe1ff */
[----:B------:R-:W-:Y:S02]  /*1100*/  SHF.L.U32 R8, R5, R8, RZ ;  /* 0x0000000805087219 */ /* 0x000fe400000006ff */
[----:B------:R-:W-:Y:S02]  /*1110*/  FSETP.NEU.FTZ.AND P0, PT, R3, R4, PT ;  /* 0x000000040300720b */ /* 0x000fe40003f1d000 */
[----:B------:R-:W-:Y:S02]  /*1120*/  SEL R4, R7, RZ, P3 ;  /* 0x000000ff07047207 */ /* 0x000fe40001800000 */
[----:B------:R-:W-:Y:S02]  /*1130*/  ISETP.NE.AND P1, PT, R8, RZ, P1 ;  /* 0x000000ff0800720c */ /* 0x000fe40000f25270 */
[----:B------:R-:W-:Y:S02]  /*1140*/  SHF.R.U32.HI R4, RZ, R4, R5 ;  /* 0x00000004ff047219 */ /* 0x000fe40000011605 */
[----:B------:R-:W-:-:S02]  /*1150*/  PLOP3.LUT P0, PT, P0, P1, PT, 0xf8, 0x8f ;  /* 0x00000000008f781c */ /* 0x000fc40000703f70 */
[----:B------:R-:W-:Y:S02]  /*1160*/  SHF.R.U32.HI R8, RZ, 0x1, R4 ;  /* 0x00000001ff087819 */ /* 0x000fe40000011604 */
[----:B------:R-:W-:-:S04]  /*1170*/  SEL R3, RZ, 0x1, !P0 ;  /* 0x00000001ff037807 */ /* 0x000fc80004000000 */
[----:B------:R-:W-:-:S04]  /*1180*/  LOP3.LUT R3, R3, 0x1, R8, 0xf8, !PT ;  /* 0x0000000103037812 */ /* 0x000fc800078ef808 */
[----:B------:R-:W-:-:S05]  /*1190*/  LOP3.LUT R3, R3, R4, RZ, 0xc0, !PT ;  /* 0x0000000403037212 */ /* 0x000fca00078ec0ff */
[----:B------:R-:W-:-:S05]  /*11a0*/  IMAD.IADD R3, R8, 0x1, R3 ;  /* 0x0000000108037824 */ /* 0x000fca00078e0203 */
[----:B------:R-:W-:Y:S01]  /*11b0*/  LOP3.LUT R0, R3, R0, RZ, 0xfc, !PT ;  /* 0x0000000003007212 */ /* 0x000fe200078efcff */
[----:B------:R-:W-:Y:S06]  /*11c0*/  BRA `(.L_x_20) ;  /* 0x0000000000107947 */ /* 0x000fec0003800000 */
.L_x_19:
[----:B------:R-:W-:-:S04]  /*11d0*/  LOP3.LUT R0, R0, 0x80000000, RZ, 0xc0, !PT ;  /* 0x8000000000007812 */ /* 0x000fc800078ec0ff */
[----:B------:R-:W-:Y:S01]  /*11e0*/  LOP3.LUT R0, R0, 0x7f800000, RZ, 0xfc, !PT ;  /* 0x7f80000000007812 */ /* 0x000fe200078efcff */
[----:B------:R-:W-:Y:S06]  /*11f0*/  BRA `(.L_x_20) ;  /* 0x0000000000047947 */ /* 0x000fec0003800000 */
.L_x_18:
[----:B------:R-:W-:-:S07]  /*1200*/  LEA R0, R5, R0, 0x17 ;  /* 0x0000000005007211 */ /* 0x000fce00078eb8ff */
.L_x_20:
[----:B------:R-:W-:Y:S05]  /*1210*/  BSYNC.RECONVERGENT B2 ;  /* 0x0000000000027941 */ /* 0x000fea0003800200 */
.L_x_17:
[----:B------:R-:W-:Y:S05]  /*1220*/  BRA `(.L_x_21) ;  /* 0x0000000000207947 */ /* 0x000fea0003800000 */
.L_x_16:
[----:B------:R-:W-:-:S04]  /*1230*/  LOP3.LUT R0, R3, 0x80000000, R0, 0x48, !PT ;  /* 0x8000000003007812 */ /* 0x000fc800078e4800 */
[----:B------:R-:W-:Y:S01]  /*1240*/  LOP3.LUT R0, R0, 0x7f800000, RZ, 0xfc, !PT ;  /* 0x7f80000000007812 */ /* 0x000fe200078efcff */
[----:B------:R-:W-:Y:S06]  /*1250*/  BRA `(.L_x_21) ;  /* 0x0000000000147947 */ /* 0x000fec0003800000 */
.L_x_15:
[----:B------:R-:W-:Y:S01]  /*1260*/  LOP3.LUT R0, R3, 0x80000000, R0, 0x48, !PT ;  /* 0x8000000003007812 */ /* 0x000fe200078e4800 */
[----:B------:R-:W-:Y:S06]  /*1270*/  BRA `(.L_x_21) ;  /* 0x00000000000c7947 */ /* 0x000fec0003800000 */
.L_x_14:
[----:B------:R-:W0:Y:S01]  /*1280*/  MUFU.RSQ R0, -QNAN ;  /* 0xffc0000000007908 */ /* 0x000e220000001400 */
[----:B------:R-:W-:Y:S05]  /*1290*/  BRA `(.L_x_21) ;  /* 0x0000000000047947 */ /* 0x000fea0003800000 */
.L_x_13:
[----:B------:R-:W-:-:S07]  /*12a0*/  FADD.FTZ R0, R0, R3 ;  /* 0x0000000300007221 */ /* 0x000fce0000010000 */
.L_x_21:
[----:B------:R-:W-:Y:S05]  /*12b0*/  BSYNC.RECONVERGENT B1 ;  /* 0x0000000000017941 */ /* 0x000fea0003800200 */
.L_x_11:
[----:B------:R-:W-:-:S04]  /*12c0*/  HFMA2 R3, -RZ, RZ, 0, 0 ;  /* 0x00000000ff037431 */ /* 0x000fc800000001ff */
[----:B0-----:R-:W-:Y:S05]  /*12d0*/  RET.REL.NODEC R2 `(_Z24vector_similarity_kernelPKfS0_Pfii) ;  /* 0xffffffec02487950 */ /* 0x001fea0003c3ffff */
.L_x_22:
[----:B------:R-:W-:-:S00]  /*12e0*/  BRA `(.L_x_22) ;  /* 0xfffffffc00fc7947 */ /* 0x000fc0000383ffff */
[----:B------:R-:W-:-:S00]  /*12f0*/  NOP ;  /* 0x0000000000007918 */ /* 0x000fc00000000000 */
        /* <DEDUP_REMOVED lines=8> */
.L_x_24:


//--------------------- .nv.shared.reserved.0     --------------------------
	.section	.nv.shared.reserved.0,"aw",@nobits
	.weak		__nv_reservedSMEM_offset_0_alias
	.size		__nv_reservedSMEM_offset_0_alias, 0, 64
	.other		__nv_reservedSMEM_offset_0_alias,@"STO_CUDA_RESERVED_SHARED STV_DEFAULT"
__nv_reservedSMEM_offset_0_alias:
	.zero		0
	.zero		64


//--------------------- .nv.constant0._Z24vector_similarity_kernelPKfS0_Pfii --------------------------
	.section	.nv.constant0._Z24vector_similarity_kernelPKfS0_Pfii,"a",@progbits
	.sectionflags	@""
	.align	4
.nv.constant0._Z24vector_similarity_kernelPKfS0_Pfii:
	.zero		928


//--------------------- SYMBOLS --------------------------

	.type		.nv.reservedSmem.offset0,@object
	.size		.nv.reservedSmem.offset0,0x4
